	.headerflags	@"EF_CUDA_TEXMODE_UNIFIED EF_CUDA_64BIT_ADDRESS EF_CUDA_SM89 EF_CUDA_VIRTUAL_SM(EF_CUDA_SM89)"
	.elftype	@"ET_EXEC"


//--------------------- .nv.info                  --------------------------
	.section	.nv.info,"",@"SHT_CUDA_INFO"
	.align	4


	//----- nvinfo : EIATTR_REGCOUNT
	.align		4
        /*0000*/ 	.byte	0x04, 0x2f
        /*0002*/ 	.short	(.L_8 - .L_7)
	.align		4
.L_7:
        /*0004*/ 	.word	index@(triton__0d1d2d3d4de5de)
        /*0008*/ 	.word	0x00000030


	//----- nvinfo : EIATTR_MAX_STACK_SIZE
	.align		4
.L_8:
        /*000c*/ 	.byte	0x04, 0x23
        /*000e*/ 	.short	(.L_10 - .L_9)
	.align		4
.L_9:
        /*0010*/ 	.word	index@($__internal_0_$__cuda_sm70_shflsync_bfly)
        /*0014*/ 	.word	0x00000000


	//----- nvinfo : EIATTR_MIN_STACK_SIZE
	.align		4
.L_10:
        /*0018*/ 	.byte	0x04, 0x12
        /*001a*/ 	.short	(.L_12 - .L_11)
	.align		4
.L_11:
        /*001c*/ 	.word	index@($__internal_0_$__cuda_sm70_shflsync_bfly)
        /*0020*/ 	.word	0x00000000


	//----- nvinfo : EIATTR_FRAME_SIZE
	.align		4
.L_12:
        /*0024*/ 	.byte	0x04, 0x11
        /*0026*/ 	.short	(.L_14 - .L_13)
	.align		4
.L_13:
        /*0028*/ 	.word	index@($__internal_0_$__cuda_sm70_shflsync_bfly)
        /*002c*/ 	.word	0x00000000


	//----- nvinfo : EIATTR_MAX_STACK_SIZE
	.align		4
.L_14:
        /*0030*/ 	.byte	0x04, 0x23
        /*0032*/ 	.short	(.L_16 - .L_15)
	.align		4
.L_15:
        /*0034*/ 	.word	index@(triton__0d1d2d3d4de5de)
        /*0038*/ 	.word	0x00000000


	//----- nvinfo : EIATTR_MIN_STACK_SIZE
	.align		4
.L_16:
        /*003c*/ 	.byte	0x04, 0x12
        /*003e*/ 	.short	(.L_18 - .L_17)
	.align		4
.L_17:
        /*0040*/ 	.word	index@(triton__0d1d2d3d4de5de)
        /*0044*/ 	.word	0x00000000


	//----- nvinfo : EIATTR_FRAME_SIZE
	.align		4
.L_18:
        /*0048*/ 	.byte	0x04, 0x11
        /*004a*/ 	.short	(.L_20 - .L_19)
	.align		4
.L_19:
        /*004c*/ 	.word	index@(triton__0d1d2d3d4de5de)
        /*0050*/ 	.word	0x00000000
.L_20:


//--------------------- .nv.info.triton__0d1d2d3d4de5de --------------------------
	.section	.nv.info.triton__0d1d2d3d4de5de,"",@"SHT_CUDA_INFO"
	.align	4


	//----- nvinfo : EIATTR_CUDA_API_VERSION
	.align		4
        /*0000*/ 	.byte	0x04, 0x37
        /*0002*/ 	.short	(.L_22 - .L_21)
.L_21:
        /*0004*/ 	.word	0x0000007b


	//----- nvinfo : EIATTR_PARAM_CBANK
	.align		4
.L_22:
        /*0008*/ 	.byte	0x04, 0x0a
        /*000a*/ 	.short	(.L_24 - .L_23)
	.align		4
.L_23:
        /*000c*/ 	.word	index@(.nv.constant0.triton__0d1d2d3d4de5de)
        /*0010*/ 	.short	0x0160
        /*0012*/ 	.short	0x0028


	//----- nvinfo : EIATTR_CBANK_PARAM_SIZE
	.align		4
.L_24:
        /*0014*/ 	.byte	0x03, 0x19
        /*0016*/ 	.short	0x0028


	//----- nvinfo : EIATTR_KPARAM_INFO
	.align		4
        /*0018*/ 	.byte	0x04, 0x17
        /*001a*/ 	.short	(.L_26 - .L_25)
.L_25:
        /*001c*/ 	.word	0x00000000
        /*0020*/ 	.short	0x0005
        /*0022*/ 	.short	0x0024
        /*0024*/ 	.byte	0x00, 0xf0, 0x11, 0x00


	//----- nvinfo : EIATTR_KPARAM_INFO
	.align		4
.L_26:
        /*0028*/ 	.byte	0x04, 0x17
        /*002a*/ 	.short	(.L_28 - .L_27)
.L_27:
        /*002c*/ 	.word	0x00000000
        /*0030*/ 	.short	0x0004
        /*0032*/ 	.short	0x0020
        /*0034*/ 	.byte	0x00, 0xf0, 0x11, 0x00


	//----- nvinfo : EIATTR_KPARAM_INFO
	.align		4
.L_28:
        /*0038*/ 	.byte	0x04, 0x17
        /*003a*/ 	.short	(.L_30 - .L_29)
.L_29:
        /*003c*/ 	.word	0x00000000
        /*0040*/ 	.short	0x0003
        /*0042*/ 	.short	0x0018
        /*0044*/ 	.byte	0x00, 0xf0, 0x21, 0x00


	//----- nvinfo : EIATTR_KPARAM_INFO
	.align		4
.L_30:
        /*0048*/ 	.byte	0x04, 0x17
        /*004a*/ 	.short	(.L_32 - .L_31)
.L_31:
        /*004c*/ 	.word	0x00000000
        /*0050*/ 	.short	0x0002
        /*0052*/ 	.short	0x0010
        /*0054*/ 	.byte	0x00, 0xf0, 0x21, 0x00


	//----- nvinfo : EIATTR_KPARAM_INFO
	.align		4
.L_32:
        /*0058*/ 	.byte	0x04, 0x17
        /*005a*/ 	.short	(.L_34 - .L_33)
.L_33:
        /*005c*/ 	.word	0x00000000
        /*0060*/ 	.short	0x0001
        /*0062*/ 	.short	0x0008
        /*0064*/ 	.byte	0x00, 0xf0, 0x21, 0x00


	//----- nvinfo : EIATTR_KPARAM_INFO
	.align		4
.L_34:
        /*0068*/ 	.byte	0x04, 0x17
        /*006a*/ 	.short	(.L_36 - .L_35)
.L_35:
        /*006c*/ 	.word	0x00000000
        /*0070*/ 	.short	0x0000
        /*0072*/ 	.short	0x0000
        /*0074*/ 	.byte	0x00, 0xf0, 0x21, 0x00


	//----- nvinfo : EIATTR_MAXREG_COUNT
	.align		4
.L_36:
        /*0078*/ 	.byte	0x03, 0x1b
        /*007a*/ 	.short	0x00ff


	//----- nvinfo : EIATTR_EXTERNS
	.align		4
        /*007c*/ 	.byte	0x04, 0x0f
        /*007e*/ 	.short	(.L_38 - .L_37)


	//   ....[0]....
	.align		4
.L_37:
        /*0080*/ 	.word	index@(__assertfail)


	//----- nvinfo : EIATTR_COOP_GROUP_MASK_REGIDS
	.align		4
.L_38:
        /*0084*/ 	.byte	0x04, 0x29
        /*0086*/ 	.short	(.L_40 - .L_39)


	//   ....[0]....
.L_39:
        /*0088*/ 	.word	0xffffffff


	//   ....[1]....
        /*008c*/ 	.word	0xffffffff


	//   ....[2]....
        /*0090*/ 	.word	0xffffffff


	//   ....[3]....
        /*0094*/ 	.word	0xffffffff


	//   ....[4]....
        /*0098*/ 	.word	0xffffffff


	//   ....[5]....
        /*009c*/ 	.word	0xffffffff


	//   ....[6]....
        /*00a0*/ 	.word	0xffffffff


	//   ....[7]....
        /*00a4*/ 	.word	0xffffffff


	//   ....[8]....
        /*00a8*/ 	.word	0xffffffff


	//   ....[9]....
        /*00ac*/ 	.word	0xffffffff


	//   ....[10]....
        /*00b0*/ 	.word	0xffffffff


	//   ....[11]....
        /*00b4*/ 	.word	0xffffffff


	//   ....[12]....
        /*00b8*/ 	.word	0xffffffff


	//----- nvinfo : EIATTR_COOP_GROUP_INSTR_OFFSETS
	.align		4
.L_40:
        /*00bc*/ 	.byte	0x04, 0x28
        /*00be*/ 	.short	(.L_42 - .L_41)


	//   ....[0]....
.L_41:
        /*00c0*/ 	.word	0x00000850


	//   ....[1]....
        /*00c4*/ 	.word	0x00000870


	//   ....[2]....
        /*00c8*/ 	.word	0x00000890


	//   ....[3]....
        /*00cc*/ 	.word	0x000008b0


	//   ....[4]....
        /*00d0*/ 	.word	0x000008d0


	//   ....[5]....
        /*00d4*/ 	.word	0x000009b0


	//   ....[6]....
        /*00d8*/ 	.word	0x000009d0


	//   ....[7]....
        /*00dc*/ 	.word	0x000009f0


	//   ....[8]....
        /*00e0*/ 	.word	0x00001160


	//   ....[9]....
        /*00e4*/ 	.word	0x000011a0


	//   ....[10]....
        /*00e8*/ 	.word	0x000011e0


	//   ....[11]....
        /*00ec*/ 	.word	0x00001220


	//   ....[12]....
        /*00f0*/ 	.word	0x00001260


	//----- nvinfo : EIATTR_EXIT_INSTR_OFFSETS
	.align		4
.L_42:
        /*00f4*/ 	.byte	0x04, 0x1c
        /*00f6*/ 	.short	(.L_44 - .L_43)


	//   ....[0]....
.L_43:
        /*00f8*/ 	.word	0x000010c0


	//----- nvinfo : EIATTR_MAX_THREADS
	.align		4
.L_44:
        /*00fc*/ 	.byte	0x04, 0x05
        /*00fe*/ 	.short	(.L_46 - .L_45)
.L_45:
        /*0100*/ 	.word	0x00000100
        /*0104*/ 	.word	0x00000001
        /*0108*/ 	.word	0x00000001


	//----- nvinfo : EIATTR_CRS_STACK_SIZE
	.align		4
.L_46:
        /*010c*/ 	.byte	0x04, 0x1e
        /*010e*/ 	.short	(.L_48 - .L_47)
.L_47:
        /*0110*/ 	.word	0x00000000
.L_48:


//--------------------- .nv.rel.action            --------------------------
	.section	.nv.rel.action,"",@"SHT_CUDA_RELOCINFO"
	.align	8
	.sectionentsize	8
        /*0000*/ 	.byte	0x73, 0x00, 0x00, 0x00, 0x00, 0x00, 0x00, 0x00, 0x00, 0x00, 0x00, 0x11, 0x25, 0x00, 0x05, 0x36


//--------------------- .nv.constant0.triton__0d1d2d3d4de5de --------------------------
	.section	.nv.constant0.triton__0d1d2d3d4de5de,"a",@progbits
	.align	4
.nv.constant0.triton__0d1d2d3d4de5de:
	.zero		392


//--------------------- .text.triton__0d1d2d3d4de5de --------------------------
	.section	.text.triton__0d1d2d3d4de5de,"ax",@progbits
	.sectionflags	@"SHF_BARRIERS=1"
	.sectioninfo	@"SHI_REGISTERS=48"
	.align	128
        .global         triton__0d1d2d3d4de5de
        .type           triton__0d1d2d3d4de5de,@function
        .size           triton__0d1d2d3d4de5de,(.L_x_7 - triton__0d1d2d3d4de5de)
        .other          triton__0d1d2d3d4de5de,@"STO_CUDA_ENTRY STV_DEFAULT"
triton__0d1d2d3d4de5de:
.text.triton__0d1d2d3d4de5de:
[----:B------:R-:W-:-:S02]  /*0000*/  MOV R1, c[0x0][0x28] ;  /* 0x00000a0000017a02 */ /* 0x000fc40000000f00 */
[----:B------:R-:W0:Y:S01]  /*0010*/  S2R R22, SR_CTAID.X ;  /* 0x0000000000167919 */ /* 0x000e220000002500 */
[----:B------:R-:W-:Y:S01]  /*0020*/  MOV R5, 0x8 ;  /* 0x0000000800057802 */ /* 0x000fe20000000f00 */
[----:B------:R-:W-:-:S04]  /*0030*/  ULDC.64 UR36, c[0x0][0x118] ;  /* 0x0000460000247ab9 */ /* 0x000fc80000000a00 */
[----:B0-----:R-:W-:-:S06]  /*0040*/  IMAD.WIDE R4, R22, R5, c[0x0][0x160] ;  /* 0x0000580016047625 */ /* 0x001fcc00078e0205 */
[----:B------:R-:W2:Y:S01]  /*0050*/  LDG.E.EL.64 R4, [R4.64] ;  /* 0x0000002404047981 */ /* 0x000ea2000c2e1b00 */
[----:B------:R-:W-:Y:S01]  /*0060*/  MOV R39, 0x2400 ;  /* 0x0000240000277802 */ /* 0x000fe20000000f00 */
[----:B------:R-:W-:Y:S02]  /*0070*/  UMOV UR42, 32@lo(assertMessage_0) ;  /* 0x00000000002a7882 */ /* 0x000fe40000000000 */
[----:B------:R-:W0:Y:S01]  /*0080*/  S2R R2, SR_TID.X ;  /* 0x0000000000027919 */ /* 0x000e220000002100 */
[----:B------:R-:W-:Y:S02]  /*0090*/  UMOV UR43, 32@hi(assertMessage_0) ;  /* 0x00000000002b7882 */ /* 0x000fe40000000000 */
[----:B------:R-:W-:Y:S02]  /*00a0*/  UMOV UR40, 32@lo(assertFile_0) ;  /* 0x0000000000287882 */ /* 0x000fe40000000000 */
[----:B------:R-:W-:Y:S02]  /*00b0*/  UMOV UR41, 32@hi(assertFile_0) ;  /* 0x0000000000297882 */ /* 0x000fe40000000000 */
[----:B------:R-:W-:-:S02]  /*00c0*/  UMOV UR38, 32@lo(assertFunc_0) ;  /* 0x0000000000267882 */ /* 0x000fc40000000000 */
[----:B------:R-:W-:Y:S01]  /*00d0*/  UMOV UR39, 32@hi(assertFunc_0) ;  /* 0x0000000000277882 */ /* 0x000fe20000000000 */
[----:B0-----:R-:W-:-:S04]  /*00e0*/  SHF.L.U32 R24, R2, 0x3, RZ ;  /* 0x0000000302187819 */ /* 0x001fc800000006ff */
[----:B------:R-:W-:Y:S02]  /*00f0*/  LOP3.LUT R24, R24, 0x7f8, RZ, 0xc0, !PT ;  /* 0x000007f818187812 */ /* 0x000fe400078ec0ff */
[----:B--2---:R-:W-:Y:S02]  /*0100*/  IADD3 R3, P1, R4, 0x46600, RZ ;  /* 0x0004660004037810 */ /* 0x004fe40007f3e0ff */
[----:B------:R-:W-:-:S03]  /*0110*/  ISETP.GE.AND P0, PT, R5, RZ, PT ;  /* 0x000000ff0500720c */ /* 0x000fc60003f06270 */
[----:B------:R-:W-:Y:S01]  /*0120*/  IMAD.X R7, RZ, RZ, R5, P1 ;  /* 0x000000ffff077224 */ /* 0x000fe200008e0605 */
[----:B------:R-:W-:-:S04]  /*0130*/  SEL R38, R3, R4, !P0 ;  /* 0x0000000403267207 */ /* 0x000fc80004000000 */
[----:B------:R-:W-:Y:S02]  /*0140*/  SEL R0, R7, R5, !P0 ;  /* 0x0000000507007207 */ /* 0x000fe40004000000 */
[----:B------:R-:W-:-:S03]  /*0150*/  PLOP3.LUT P0, PT, PT, PT, PT, 0x80, 0x0 ;  /* 0x000000000000781c */ /* 0x000fc60003f0f070 */
[----:B------:R-:W-:Y:S01]  /*0160*/  IMAD R37, R0, 0x2400, RZ ;  /* 0x0000240000257824 */ /* 0x000fe200078e02ff */
[----:B------:R-:W-:Y:S02]  /*0170*/  P2R R31, PR, RZ, 0x1 ;  /* 0x00000001ff1f7803 */ /* 0x000fe40000000000 */
[C---:B------:R-:W-:Y:S01]  /*0180*/  ISETP.GE.U32.AND P0, PT, R38.reuse, 0x46600, PT ;  /* 0x000466002600780c */ /* 0x040fe20003f06070 */
[----:B------:R-:W-:-:S03]  /*0190*/  IMAD.WIDE.U32 R38, R38, R39, c[0x0][0x168] ;  /* 0x00005a0026267625 */ /* 0x000fc600078e0027 */
[----:B------:R-:W-:Y:S01]  /*01a0*/  ISETP.GE.U32.AND.EX P1, PT, R0, RZ, PT, P0 ;  /* 0x000000ff0000720c */ /* 0x000fe20003f26100 */
[----:B------:R-:W-:-:S03]  /*01b0*/  IMAD.IADD R37, R39, 0x1, R37 ;  /* 0x0000000127257824 */ /* 0x000fc600078e0225 */
[----:B------:R-:W-:-:S09]  /*01c0*/  P2R R25, PR, RZ, 0x2 ;  /* 0x00000002ff197803 */ /* 0x000fd20000000000 */
[----:B------:R-:W-:Y:S05]  /*01d0*/  @!P1 BRA `(.L_x_0) ;  /* 0x000000c000009947 */ /* 0x000fea0003800000 */
[----:B------:R-:W-:Y:S01]  /*01e0*/  MOV R4, UR42 ;  /* 0x0000002a00047c02 */ /* 0x000fe20008000f00 */
[----:B------:R-:W-:Y:S01]  /*01f0*/  IMAD.U32 R6, RZ, RZ, UR40 ;  /* 0x00000028ff067e24 */ /* 0x000fe2000f8e00ff */
[----:B------:R-:W-:Y:S01]  /*0200*/  MOV R5, UR43 ;  /* 0x0000002b00057c02 */ /* 0x000fe20008000f00 */
[----:B------:R-:W-:Y:S01]  /*0210*/  IMAD.U32 R10, RZ, RZ, UR38 ;  /* 0x00000026ff0a7e24 */ /* 0x000fe2000f8e00ff */
[----:B------:R-:W-:Y:S01]  /*0220*/  MOV R7, UR41 ;  /* 0x0000002900077c02 */ /* 0x000fe20008000f00 */
[----:B------:R-:W-:Y:S01]  /*0230*/  IMAD.MOV.U32 R13, RZ, RZ, RZ ;  /* 0x000000ffff0d7224 */ /* 0x000fe200078e00ff */
[----:B------:R-:W-:Y:S02]  /*0240*/  MOV R8, 0x373 ;  /* 0x0000037300087802 */ /* 0x000fe40000000f00 */
[----:B------:R-:W-:Y:S02]  /*0250*/  MOV R11, UR39 ;  /* 0x00000027000b7c02 */ /* 0x000fe40008000f00 */
[----:B------:R-:W-:-:S02]  /*0260*/  MOV R12, 0x1 ;  /* 0x00000001000c7802 */ /* 0x000fc40000000f00 */
[----:B------:R-:W-:Y:S02]  /*0270*/  MOV R20, 32@lo((triton__0d1d2d3d4de5de + .L_x_0@srel)) ;  /* 0x0000000000147802 */ /* 0x000fe40000000f00 */
[----:B------:R-:W-:-:S04]  /*0280*/  MOV R21, 32@hi((triton__0d1d2d3d4de5de + .L_x_0@srel)) ;  /* 0x0000000000157802 */ /* 0x000fc80000000f00 */
[----:B------:R-:W-:Y:S05]  /*0290*/  CALL.ABS.NOINC `(__assertfail) ;  /* 0x0000000000007943 */ /* 0x000fea0003c00000 */
.L_x_0:
[----:B------:R-:W-:Y:S02]  /*02a0*/  MOV R36, R38 ;  /* 0x0000002600247202 */ /* 0x000fe40000000f00 */
[----:B------:R-:W-:-:S03]  /*02b0*/  ISETP.NE.AND P6, PT, R25, RZ, PT ;  /* 0x000000ff1900720c */ /* 0x000fc60003fc5270 */
[----:B------:R-:W-:-:S05]  /*02c0*/  IMAD.WIDE.U32 R44, R24, 0x4, R36 ;  /* 0x00000004182c7825 */ /* 0x000fca00078e0024 */
[----:B------:R-:W2:Y:S04]  /*02d0*/  LDG.E.EL.128 R8, [R44.64] ;  /* 0x000000242c087981 */ /* 0x000ea8000c2e1d00 */
[----:B------:R-:W3:Y:S01]  /*02e0*/  LDG.E.EL.128 R4, [R44.64+0x10] ;  /* 0x000010242c047981 */ /* 0x000ee2000c2e1d00 */
[----:B------:R-:W-:Y:S02]  /*02f0*/  SHF.R.U32.HI R29, RZ, 0x5, R2 ;  /* 0x00000005ff1d7819 */ /* 0x000fe40000011602 */
[----:B------:R-:W-:Y:S01]  /*0300*/  LOP3.LUT R30, R24, 0x800, RZ, 0xfc, !PT ;  /* 0x00000800181e7812 */ /* 0x000fe200078efcff */
[----:B--2---:R-:W-:Y:S01]  /*0310*/  FMUL R8, R8, 48 ;  /* 0x4240000008087820 */ /* 0x004fe20000400000 */
[----:B------:R-:W-:Y:S01]  /*0320*/  FMUL R9, R9, 48 ;  /* 0x4240000009097820 */ /* 0x000fe20000400000 */
[----:B------:R-:W-:Y:S01]  /*0330*/  FMUL R11, R11, 48 ;  /* 0x424000000b0b7820 */ /* 0x000fe20000400000 */
[----:B------:R-:W-:Y:S01]  /*0340*/  FMUL R10, R10, 48 ;  /* 0x424000000a0a7820 */ /* 0x000fe20000400000 */
[----:B---3--:R-:W-:Y:S01]  /*0350*/  FMUL R5, R5, 48 ;  /* 0x4240000005057820 */ /* 0x008fe20000400000 */
[----:B------:R-:W-:Y:S01]  /*0360*/  FMUL R4, R4, 48 ;  /* 0x4240000004047820 */ /* 0x000fe20000400000 */
[----:B------:R-:W-:Y:S01]  /*0370*/  FMUL R7, R7, 48 ;  /* 0x4240000007077820 */ /* 0x000fe20000400000 */
[----:B------:R-:W-:Y:S01]  /*0380*/  FMUL R6, R6, 48 ;  /* 0x4240000006067820 */ /* 0x000fe20000400000 */
[----:B------:R-:W-:Y:S01]  /*0390*/  FMUL R28, R9, R9 ;  /* 0x00000009091c7220 */ /* 0x000fe20000400000 */
[----:B------:R-:W-:Y:S01]  /*03a0*/  FMUL R27, R8, R8 ;  /* 0x00000008081b7220 */ /* 0x000fe20000400000 */
[----:B------:R-:W-:Y:S01]  /*03b0*/  FMUL R26, R10, R10 ;  /* 0x0000000a0a1a7220 */ /* 0x000fe20000400000 */
[----:B------:R-:W-:Y:S01]  /*03c0*/  FMUL R23, R11, R11 ;  /* 0x0000000b0b177220 */ /* 0x000fe20000400000 */
[----:B------:R-:W-:Y:S01]  /*03d0*/  FMUL R19, R4, R4 ;  /* 0x0000000404137220 */ /* 0x000fe20000400000 */
[----:B------:R-:W-:Y:S01]  /*03e0*/  FMUL R18, R5, R5 ;  /* 0x0000000505127220 */ /* 0x000fe20000400000 */
[----:B------:R-:W-:Y:S01]  /*03f0*/  FMUL R17, R6, R6 ;  /* 0x0000000606117220 */ /* 0x000fe20000400000 */
[----:B------:R-:W-:Y:S01]  /*0400*/  FMUL R16, R7, R7 ;  /* 0x0000000707107220 */ /* 0x000fe20000400000 */
[----:B------:R-:W-:Y:S05]  /*0410*/  @!P6 BRA `(.L_x_1) ;  /* 0x000000c00000e947 */ /* 0x000fea0003800000 */
[----:B------:R-:W-:Y:S01]  /*0420*/  MOV R4, UR42 ;  /* 0x0000002a00047c02 */ /* 0x000fe20008000f00 */
[----:B------:R-:W-:Y:S01]  /*0430*/  IMAD.U32 R5, RZ, RZ, UR43 ;  /* 0x0000002bff057e24 */ /* 0x000fe2000f8e00ff */
[----:B------:R-:W-:Y:S01]  /*0440*/  MOV R6, UR40 ;  /* 0x0000002800067c02 */ /* 0x000fe20008000f00 */
[----:B------:R-:W-:Y:S01]  /*0450*/  IMAD.MOV.U32 R8, RZ, RZ, 0x373 ;  /* 0x00000373ff087424 */ /* 0x000fe200078e00ff */
[----:B------:R-:W-:Y:S01]  /*0460*/  MOV R7, UR41 ;  /* 0x0000002900077c02 */ /* 0x000fe20008000f00 */
[----:B------:R-:W-:Y:S01]  /*0470*/  IMAD.MOV.U32 R12, RZ, RZ, 0x1 ;  /* 0x00000001ff0c7424 */ /* 0x000fe200078e00ff */
[----:B------:R-:W-:-:S02]  /*0480*/  MOV R10, UR38 ;  /* 0x00000026000a7c02 */ /* 0x000fc40008000f00 */
[----:B------:R-:W-:Y:S02]  /*0490*/  MOV R11, UR39 ;  /* 0x00000027000b7c02 */ /* 0x000fe40008000f00 */
[----:B------:R-:W-:Y:S02]  /*04a0*/  MOV R13, RZ ;  /* 0x000000ff000d7202 */ /* 0x000fe40000000f00 */
[----:B------:R-:W-:Y:S02]  /*04b0*/  MOV R20, 32@lo((triton__0d1d2d3d4de5de + .L_x_1@srel)) ;  /* 0x0000000000147802 */ /* 0x000fe40000000f00 */
[----:B------:R-:W-:-:S04]  /*04c0*/  MOV R21, 32@hi((triton__0d1d2d3d4de5de + .L_x_1@srel)) ;  /* 0x0000000000157802 */ /* 0x000fc80000000f00 */
[----:B------:R-:W-:Y:S05]  /*04d0*/  CALL.ABS.NOINC `(__assertfail) ;  /* 0x0000000000007943 */ /* 0x000fea0003c00000 */
.L_x_1:
[----:B------:R-:W-:Y:S01]  /*04e0*/  ISETP.GE.U32.AND P0, PT, R30, 0x900, PT ;  /* 0x000009001e00780c */ /* 0x000fe20003f06070 */
[----:B------:R-:W-:Y:S01]  /*04f0*/  CS2R R4, SRZ ;  /* 0x0000000000047805 */ /* 0x000fe2000001ff00 */
[----:B------:R-:W-:Y:S01]  /*0500*/  CS2R R6, SRZ ;  /* 0x0000000000067805 */ /* 0x000fe2000001ff00 */
[----:B------:R-:W-:Y:S01]  /*0510*/  CS2R R8, SRZ ;  /* 0x0000000000087805 */ /* 0x000fe2000001ff00 */
[----:B------:R-:W-:-:S09]  /*0520*/  CS2R R10, SRZ ;  /* 0x00000000000a7805 */ /* 0x000fd2000001ff00 */
[----:B------:R-:W2:Y:S04]  /*0530*/  @!P0 LDG.E.EL.128 R4, [R44.64+0x2000] ;  /* 0x002000242c048981 */ /* 0x000ea8000c2e1d00 */
[----:B------:R-:W3:Y:S01]  /*0540*/  @!P0 LDG.E.EL.128 R8, [R44.64+0x2010] ;  /* 0x002010242c088981 */ /* 0x000ee2000c2e1d00 */
[----:B--2---:R-:W-:Y:S02]  /*0550*/  SEL R3, R5, RZ, !P0 ;  /* 0x000000ff05037207 */ /* 0x004fe40004000000 */
[----:B------:R-:W-:Y:S02]  /*0560*/  SEL R0, R4, RZ, !P0 ;  /* 0x000000ff04007207 */ /* 0x000fe40004000000 */
[----:B------:R-:W-:Y:S01]  /*0570*/  SEL R5, R7, RZ, !P0 ;  /* 0x000000ff07057207 */ /* 0x000fe20004000000 */
[----:B------:R-:W-:Y:S01]  /*0580*/  FMUL R3, R3, 48 ;  /* 0x4240000003037820 */ /* 0x000fe20000400000 */
[----:B------:R-:W-:Y:S01]  /*0590*/  SEL R4, R6, RZ, !P0 ;  /* 0x000000ff06047207 */ /* 0x000fe20004000000 */
[----:B------:R-:W-:Y:S01]  /*05a0*/  FMUL R0, R0, 48 ;  /* 0x4240000000007820 */ /* 0x000fe20000400000 */
[----:B---3--:R-:W-:Y:S01]  /*05b0*/  SEL R8, R8, RZ, !P0 ;  /* 0x000000ff08087207 */ /* 0x008fe20004000000 */
[----:B------:R-:W-:Y:S01]  /*05c0*/  FMUL R5, R5, 48 ;  /* 0x4240000005057820 */ /* 0x000fe20000400000 */
[----:B------:R-:W-:Y:S01]  /*05d0*/  FMUL R3, R3, R3 ;  /* 0x0000000303037220 */ /* 0x000fe20000400000 */
[----:B------:R-:W-:Y:S01]  /*05e0*/  FMUL R4, R4, 48 ;  /* 0x4240000004047820 */ /* 0x000fe20000400000 */
[----:B------:R-:W-:Y:S01]  /*05f0*/  FMUL R0, R0, R0 ;  /* 0x0000000000007220 */ /* 0x000fe20000400000 */
[----:B------:R-:W-:Y:S01]  /*0600*/  FMUL R5, R5, R5 ;  /* 0x0000000505057220 */ /* 0x000fe20000400000 */
[----:B------:R-:W-:Y:S01]  /*0610*/  SEL R9, R9, RZ, !P0 ;  /* 0x000000ff09097207 */ /* 0x000fe20004000000 */
[----:B------:R-:W-:Y:S01]  /*0620*/  FMUL R4, R4, R4 ;  /* 0x0000000404047220 */ /* 0x000fe20000400000 */
[----:B------:R-:W-:Y:S01]  /*0630*/  FSEL R3, R3, -RZ, !P0 ;  /* 0x800000ff03037208 */ /* 0x000fe20004000000 */
[----:B------:R-:W-:Y:S01]  /*0640*/  FMUL R8, R8, 48 ;  /* 0x4240000008087820 */ /* 0x000fe20000400000 */
[----:B------:R-:W-:Y:S01]  /*0650*/  FSEL R0, R0, -RZ, !P0 ;  /* 0x800000ff00007208 */ /* 0x000fe20004000000 */
[----:B------:R-:W-:Y:S01]  /*0660*/  FMUL R9, R9, 48 ;  /* 0x4240000009097820 */ /* 0x000fe20000400000 */
[----:B------:R-:W-:Y:S01]  /*0670*/  FSEL R6, R5, -RZ, !P0 ;  /* 0x800000ff05067208 */ /* 0x000fe20004000000 */
[----:B------:R-:W-:Y:S01]  /*0680*/  FADD R3, R28, R3 ;  /* 0x000000031c037221 */ /* 0x000fe20000000000 */
[----:B------:R-:W-:Y:S01]  /*0690*/  FSEL R5, R4, -RZ, !P0 ;  /* 0x800000ff04057208 */ /* 0x000fe20004000000 */
[----:B------:R-:W-:Y:S01]  /*06a0*/  FADD R0, R27, R0 ;  /* 0x000000001b007221 */ /* 0x000fe20000000000 */
[----:B------:R-:W-:Y:S01]  /*06b0*/  SEL R10, R10, RZ, !P0 ;  /* 0x000000ff0a0a7207 */ /* 0x000fe20004000000 */
[----:B------:R-:W-:Y:S01]  /*06c0*/  FMUL R8, R8, R8 ;  /* 0x0000000808087220 */ /* 0x000fe20000400000 */
[----:B------:R-:W-:Y:S01]  /*06d0*/  SEL R11, R11, RZ, !P0 ;  /* 0x000000ff0b0b7207 */ /* 0x000fe20004000000 */
[----:B------:R-:W-:Y:S01]  /*06e0*/  FADD R5, R26, R5 ;  /* 0x000000051a057221 */ /* 0x000fe20000000000 */
[----:B------:R-:W-:Y:S01]  /*06f0*/  FADD R0, R3, R0 ;  /* 0x0000000003007221 */ /* 0x000fe20000000000 */
[----:B------:R-:W-:Y:S01]  /*0700*/  FMUL R10, R10, 48 ;  /* 0x424000000a0a7820 */ /* 0x000fe20000400000 */
[----:B------:R-:W-:Y:S01]  /*0710*/  FMUL R9, R9, R9 ;  /* 0x0000000909097220 */ /* 0x000fe20000400000 */
[----:B------:R-:W-:Y:S01]  /*0720*/  FSEL R8, R8, -RZ, !P0 ;  /* 0x800000ff08087208 */ /* 0x000fe20004000000 */
[----:B------:R-:W-:Y:S01]  /*0730*/  FADD R6, R23, R6 ;  /* 0x0000000617067221 */ /* 0x000fe20000000000 */
[----:B------:R-:W-:Y:S01]  /*0740*/  FADD R5, R5, R0 ;  /* 0x0000000005057221 */ /* 0x000fe20000000000 */
[----:B------:R-:W-:Y:S01]  /*0750*/  FMUL R11, R11, 48 ;  /* 0x424000000b0b7820 */ /* 0x000fe20000400000 */
[----:B------:R-:W-:Y:S01]  /*0760*/  FMUL R10, R10, R10 ;  /* 0x0000000a0a0a7220 */ /* 0x000fe20000400000 */
[----:B------:R-:W-:Y:S01]  /*0770*/  FSEL R9, R9, -RZ, !P0 ;  /* 0x800000ff09097208 */ /* 0x000fe20004000000 */
[----:B------:R-:W-:Y:S01]  /*0780*/  FADD R5, R6, R5 ;  /* 0x0000000506057221 */ /* 0x000fe20000000000 */
[----:B------:R-:W-:Y:S01]  /*0790*/  FADD R8, R19, R8 ;  /* 0x0000000813087221 */ /* 0x000fe20000000000 */
[----:B------:R-:W-:Y:S01]  /*07a0*/  FMUL R11, R11, R11 ;  /* 0x0000000b0b0b7220 */ /* 0x000fe20000400000 */
[----:B------:R-:W-:Y:S01]  /*07b0*/  FSEL R10, R10, -RZ, !P0 ;  /* 0x800000ff0a0a7208 */ /* 0x000fe20004000000 */
[----:B------:R-:W-:Y:S01]  /*07c0*/  FADD R9, R18, R9 ;  /* 0x0000000912097221 */ /* 0x000fe20000000000 */
[----:B------:R-:W-:-:S02]  /*07d0*/  FADD R8, R8, R5 ;  /* 0x0000000508087221 */ /* 0x000fc40000000000 */
[----:B------:R-:W-:Y:S01]  /*07e0*/  FSEL R11, R11, -RZ, !P0 ;  /* 0x800000ff0b0b7208 */ /* 0x000fe20004000000 */
[----:B------:R-:W-:Y:S01]  /*07f0*/  FADD R10, R17, R10 ;  /* 0x0000000a110a7221 */ /* 0x000fe20000000000 */
[----:B------:R-:W-:-:S03]  /*0800*/  FADD R9, R9, R8 ;  /* 0x0000000809097221 */ /* 0x000fc60000000000 */
[----:B------:R-:W-:Y:S01]  /*0810*/  FADD R11, R16, R11 ;  /* 0x0000000b100b7221 */ /* 0x000fe20000000000 */
[----:B------:R-:W-:-:S04]  /*0820*/  FADD R10, R10, R9 ;  /* 0x000000090a0a7221 */ /* 0x000fc80000000000 */
[----:B------:R-:W-:Y:S01]  /*0830*/  FADD R11, R11, R10 ;  /* 0x0000000a0b0b7221 */ /* 0x000fe20000000000 */
[----:B------:R-:W-:Y:S05]  /*0840*/  BRA.DIV ~URZ, `(.L_x_3) ;  /* 0x000008c27f007947 */ /* 0x000fea000b800000 */
[----:B------:R-:W0:Y:S02]  /*0850*/  SHFL.BFLY PT, R0, R11, 0x10, 0x1f ;  /* 0x0e001f000b007f89 */ /* 0x000e2400000e0000 */
[----:B0-----:R-:W-:-:S05]  /*0860*/  FADD R0, R11, R0 ;  /* 0x000000000b007221 */ /* 0x001fca0000000000 */
[----:B------:R-:W0:Y:S02]  /*0870*/  SHFL.BFLY PT, R3, R0, 0x8, 0x1f ;  /* 0x0d001f0000037f89 */ /* 0x000e2400000e0000 */
[----:B0-----:R-:W-:-:S05]  /*0880*/  FADD R3, R0, R3 ;  /* 0x0000000300037221 */ /* 0x001fca0000000000 */
[----:B------:R-:W0:Y:S02]  /*0890*/  SHFL.BFLY PT, R4, R3, 0x4, 0x1f ;  /* 0x0c801f0003047f89 */ /* 0x000e2400000e0000 */
[----:B0-----:R-:W-:-:S05]  /*08a0*/  FADD R4, R3, R4 ;  /* 0x0000000403047221 */ /* 0x001fca0000000000 */
[----:B------:R-:W0:Y:S02]  /*08b0*/  SHFL.BFLY PT, R5, R4, 0x2, 0x1f ;  /* 0x0c401f0004057f89 */ /* 0x000e2400000e0000 */
[----:B0-----:R-:W-:-:S05]  /*08c0*/  FADD R6, R4, R5 ;  /* 0x0000000504067221 */ /* 0x001fca0000000000 */
[----:B------:R0:W1:Y:S02]  /*08d0*/  SHFL.BFLY PT, R5, R6, 0x1, 0x1f ;  /* 0x0c201f0006057f89 */ /* 0x00006400000e0000 */
.L_x_5:
[----:B------:R-:W-:Y:S01]  /*08e0*/  LOP3.LUT P0, RZ, R2, 0x1f, RZ, 0xc0, !PT ;  /* 0x0000001f02ff7812 */ /* 0x000fe2000780c0ff */
[----:B-1----:R-:W-:Y:S01]  /*08f0*/  FADD R5, R5, R6 ;  /* 0x0000000605057221 */ /* 0x002fe20000000000 */
[----:B------:R-:W-:Y:S01]  /*0900*/  SHF.L.U32 R0, R29, 0x2, RZ ;  /* 0x000000021d007819 */ /* 0x000fe200000006ff */
[----:B------:R-:W-:Y:S03]  /*0910*/  WARPSYNC 0xffffffff ;  /* 0xffffffff00007948 */ /* 0x000fe60003800000 */
[----:B------:R-:W-:-:S07]  /*0920*/  LOP3.LUT R0, R0, 0x1c, RZ, 0xe2, !PT ;  /* 0x0000001c00007812 */ /* 0x000fce00078ee2ff */
[----:B------:R1:W-:Y:S02]  /*0930*/  @!P0 STS [R0], R5 ;  /* 0x0000000500008388 */ /* 0x0003e40000000800 */
[----:B------:R-:W-:Y:S06]  /*0940*/  BAR.SYNC 0x0 ;  /* 0x0000000000007b1d */ /* 0x000fec0000000000 */
[----:B------:R-:W-:Y:S01]  /*0950*/  ISETP.GE.AND P0, PT, R2, 0x8, PT ;  /* 0x000000080200780c */ /* 0x000fe20003f06270 */
[----:B0-----:R-:W-:Y:S01]  /*0960*/  IMAD.MOV.U32 R7, RZ, RZ, 0x39e38e39 ;  /* 0x39e38e39ff077424 */ /* 0x001fe200078e00ff */
[----:B------:R-:W-:-:S11]  /*0970*/  MOV R27, RZ ;  /* 0x000000ff001b7202 */ /* 0x000fd60000000f00 */
[----:B-1----:R-:W0:Y:S01]  /*0980*/  @!P0 LDS R0, [R2.X4] ;  /* 0x0000000002008984 */ /* 0x002e220000004800 */
[----:B------:R-:W-:-:S04]  /*0990*/  LOP3.LUT P0, RZ, R2, 0x7, RZ, 0xc0, !PT ;  /* 0x0000000702ff7812 */ /* 0x000fc8000780c0ff */
[----:B------:R-:W-:Y:S01]  /*09a0*/  ISETP.LT.AND P0, PT, R2, 0x8, !P0 ;  /* 0x000000080200780c */ /* 0x000fe20004701270 */
[----:B0-----:R-:W0:Y:S02]  /*09b0*/  SHFL.BFLY PT, R3, R0, 0x4, 0x1f ;  /* 0x0c801f0000037f89 */ /* 0x001e2400000e0000 */
[----:B0-----:R-:W-:-:S05]  /*09c0*/  FADD R3, R0, R3 ;  /* 0x0000000300037221 */ /* 0x001fca0000000000 */
[----:B------:R-:W0:Y:S02]  /*09d0*/  SHFL.BFLY PT, R4, R3, 0x2, 0x1f ;  /* 0x0c401f0003047f89 */ /* 0x000e2400000e0000 */
[----:B0-----:R-:W-:-:S05]  /*09e0*/  FADD R4, R3, R4 ;  /* 0x0000000403047221 */ /* 0x001fca0000000000 */
[----:B------:R-:W0:Y:S02]  /*09f0*/  SHFL.BFLY PT, R5, R4, 0x1, 0x1f ;  /* 0x0c201f0004057f89 */ /* 0x000e2400000e0000 */
[----:B0-----:R-:W-:-:S05]  /*0a00*/  FADD R5, R4, R5 ;  /* 0x0000000504057221 */ /* 0x001fca0000000000 */
[----:B------:R-:W-:Y:S04]  /*0a10*/  @P0 STS [R2.X4], R5 ;  /* 0x0000000502000388 */ /* 0x000fe80000004800 */
[----:B------:R-:W-:Y:S06]  /*0a20*/  BAR.SYNC 0x0 ;  /* 0x0000000000007b1d */ /* 0x000fec0000000000 */
[----:B------:R-:W0:Y:S02]  /*0a30*/  LDS R6, [RZ] ;  /* 0x00000000ff067984 */ /* 0x000e240000000800 */
[----:B0-----:R-:W-:-:S04]  /*0a40*/  FFMA R6, R6, R7, 9.9999997473787516356e-06 ;  /* 0x3727c5ac06067423 */ /* 0x001fc80000000007 */
[----:B------:R0:W1:Y:S03]  /*0a50*/  MUFU.RSQ R23, R6 ;  /* 0x0000000600177308 */ /* 0x0000660000001400 */
.L_x_4:
[----:B------:R-:W-:Y:S01]  /*0a60*/  LOP3.LUT R19, R27, R24, RZ, 0xfc, !PT ;  /* 0x000000181b137212 */ /* 0x000fe200078efcff */
[----:B------:R-:W-:Y:S01]  /*0a70*/  IMAD.MOV.U32 R14, RZ, RZ, 0x4 ;  /* 0x00000004ff0e7424 */ /* 0x000fe200078e00ff */
[----:B------:R-:W-:Y:S01]  /*0a80*/  IADD3 R0, P0, R24, R27, RZ ;  /* 0x0000001b18007210 */ /* 0x000fe20007f1e0ff */
[----:B------:R-:W-:Y:S01]  /*0a90*/  CS2R R8, SRZ ;  /* 0x0000000000087805 */ /* 0x000fe2000001ff00 */
[C---:B------:R-:W-:Y:S01]  /*0aa0*/  ISETP.GE.U32.AND P1, PT, R19.reuse, 0x900, PT ;  /* 0x000009001300780c */ /* 0x040fe20003f26070 */
[----:B------:R-:W-:Y:S01]  /*0ab0*/  CS2R R10, SRZ ;  /* 0x00000000000a7805 */ /* 0x000fe2000001ff00 */
[----:B0-----:R-:W-:Y:S01]  /*0ac0*/  IADD3.X R3, RZ, RZ, RZ, P0, !PT ;  /* 0x000000ffff037210 */ /* 0x001fe200007fe4ff */
[----:B------:R-:W-:Y:S01]  /*0ad0*/  CS2R R4, SRZ ;  /* 0x0000000000047805 */ /* 0x000fe2000001ff00 */
[----:B------:R-:W-:Y:S01]  /*0ae0*/  LEA R12, P0, R0, c[0x0][0x170], 0x2 ;  /* 0x00005c00000c7a11 */ /* 0x000fe200078010ff */
[----:B0-----:R-:W-:Y:S01]  /*0af0*/  CS2R R6, SRZ ;  /* 0x0000000000067805 */ /* 0x001fe2000001ff00 */
[----:B------:R-:W-:Y:S01]  /*0b00*/  IMAD.WIDE.U32 R14, R19, R14, c[0x0][0x170] ;  /* 0x00005c00130e7625 */ /* 0x000fe200078e000e */
[----:B------:R-:W-:-:S02]  /*0b10*/  ISETP.NE.AND P2, PT, R25, RZ, PT ;  /* 0x000000ff1900720c */ /* 0x000fc40003f45270 */
[----:B------:R-:W-:-:S04]  /*0b20*/  LEA.HI.X R13, R0, c[0x0][0x174], R3, 0x2, P0 ;  /* 0x00005d00000d7a11 */ /* 0x000fc800000f1403 */
[----:B------:R-:W2:Y:S04]  /*0b30*/  @!P1 LDG.E.EL.128 R8, [R14.64] ;  /* 0x000000240e089981 */ /* 0x000ea8000c2e1d00 */
[----:B------:R-:W3:Y:S01]  /*0b40*/  @!P1 LDG.E.EL.128 R4, [R12.64+0x10] ;  /* 0x000010240c049981 */ /* 0x000ee2000c2e1d00 */
[----:B--2---:R-:W-:Y:S02]  /*0b50*/  SEL R18, R8, RZ, !P1 ;  /* 0x000000ff08127207 */ /* 0x004fe40004800000 */
[----:B------:R-:W-:Y:S02]  /*0b60*/  SEL R17, R9, RZ, !P1 ;  /* 0x000000ff09117207 */ /* 0x000fe40004800000 */
[----:B------:R-:W-:Y:S02]  /*0b70*/  SEL R16, R10, RZ, !P1 ;  /* 0x000000ff0a107207 */ /* 0x000fe40004800000 */
[----:B------:R-:W-:-:S02]  /*0b80*/  SEL R2, R11, RZ, !P1 ;  /* 0x000000ff0b027207 */ /* 0x000fc40004800000 */
[----:B---3--:R-:W-:Y:S02]  /*0b90*/  SEL R26, R4, RZ, !P1 ;  /* 0x000000ff041a7207 */ /* 0x008fe40004800000 */
[----:B------:R-:W-:Y:S02]  /*0ba0*/  SEL R28, R5, RZ, !P1 ;  /* 0x000000ff051c7207 */ /* 0x000fe40004800000 */
[----:B------:R-:W-:Y:S02]  /*0bb0*/  SEL R29, R6, RZ, !P1 ;  /* 0x000000ff061d7207 */ /* 0x000fe40004800000 */
[----:B------:R-:W-:Y:S01]  /*0bc0*/  SEL R30, R7, RZ, !P1 ;  /* 0x000000ff071e7207 */ /* 0x000fe20004800000 */
[----:B------:R-:W-:Y:S05]  /*0bd0*/  @!P2 BRA `(.L_x_2) ;  /* 0x000001200000a947 */ /* 0x000fea0003800000 */
[----:B------:R-:W-:Y:S01]  /*0be0*/  UMOV UR8, 32@lo(assertMessage_1) ;  /* 0x0000000000087882 */ /* 0x000fe20000000000 */
[----:B------:R-:W-:Y:S01]  /*0bf0*/  MOV R8, 0x373 ;  /* 0x0000037300087802 */ /* 0x000fe20000000f00 */
[----:B------:R-:W-:Y:S01]  /*0c00*/  UMOV UR9, 32@hi(assertMessage_1) ;  /* 0x0000000000097882 */ /* 0x000fe20000000000 */
[----:B------:R-:W-:Y:S01]  /*0c10*/  MOV R12, 0x1 ;  /* 0x00000001000c7802 */ /* 0x000fe20000000f00 */
[----:B------:R-:W-:Y:S01]  /*0c20*/  UMOV UR6, 32@lo(assertFile_1) ;  /* 0x0000000000067882 */ /* 0x000fe20000000000 */
[----:B------:R-:W-:Y:S01]  /*0c30*/  IMAD.MOV.U32 R13, RZ, RZ, RZ ;  /* 0x000000ffff0d7224 */ /* 0x000fe200078e00ff */
[----:B------:R-:W-:Y:S01]  /*0c40*/  UMOV UR7, 32@hi(assertFile_1) ;  /* 0x0000000000077882 */ /* 0x000fe20000000000 */
[----:B------:R-:W-:Y:S01]  /*0c50*/  MOV R4, UR8 ;  /* 0x0000000800047c02 */ /* 0x000fe20008000f00 */
[----:B------:R-:W-:Y:S01]  /*0c60*/  UMOV UR4, 32@lo(assertFunc_1) ;  /* 0x0000000000047882 */ /* 0x000fe20000000000 */
[----:B------:R-:W-:Y:S01]  /*0c70*/  MOV R5, UR9 ;  /* 0x0000000900057c02 */ /* 0x000fe20008000f00 */
[----:B------:R-:W-:Y:S01]  /*0c80*/  UMOV UR5, 32@hi(assertFunc_1) ;  /* 0x0000000000057882 */ /* 0x000fe20000000000 */
[----:B------:R-:W-:Y:S01]  /*0c90*/  IMAD.U32 R6, RZ, RZ, UR6 ;  /* 0x00000006ff067e24 */ /* 0x000fe2000f8e00ff */
[----:B------:R-:W-:Y:S01]  /*0ca0*/  MOV R7, UR7 ;  /* 0x0000000700077c02 */ /* 0x000fe20008000f00 */
[----:B------:R-:W-:Y:S01]  /*0cb0*/  IMAD.U32 R11, RZ, RZ, UR5 ;  /* 0x00000005ff0b7e24 */ /* 0x000fe2000f8e00ff */
[----:B------:R-:W-:-:S02]  /*0cc0*/  MOV R10, UR4 ;  /* 0x00000004000a7c02 */ /* 0x000fc40008000f00 */
[----:B------:R-:W-:Y:S02]  /*0cd0*/  MOV R20, 32@lo((triton__0d1d2d3d4de5de + .L_x_2@srel)) ;  /* 0x0000000000147802 */ /* 0x000fe40000000f00 */
[----:B------:R-:W-:-:S04]  /*0ce0*/  MOV R21, 32@hi((triton__0d1d2d3d4de5de + .L_x_2@srel)) ;  /* 0x0000000000157802 */ /* 0x000fc80000000f00 */
[----:B-1----:R-:W-:Y:S05]  /*0cf0*/  CALL.ABS.NOINC `(__assertfail) ;  /* 0x0000000000007943 */ /* 0x002fea0003c00000 */
.L_x_2:
[----:B------:R-:W-:Y:S01]  /*0d00*/  ISETP.GE.U32.AND P0, PT, R19, 0x900, PT ;  /* 0x000009001300780c */ /* 0x000fe20003f06070 */
[----:B------:R-:W-:Y:S01]  /*0d10*/  CS2R R4, SRZ ;  /* 0x0000000000047805 */ /* 0x000fe2000001ff00 */
[----:B------:R-:W-:Y:S01]  /*0d20*/  LEA R14, P1, R27, R44, 0x2 ;  /* 0x0000002c1b0e7211 */ /* 0x000fe200078210ff */
[----:B------:R-:W-:Y:S01]  /*0d30*/  CS2R R6, SRZ ;  /* 0x0000000000067805 */ /* 0x000fe2000001ff00 */
[----:B------:R-:W-:Y:S02]  /*0d40*/  ISETP.NE.AND P6, PT, R31, RZ, PT ;  /* 0x000000ff1f00720c */ /* 0x000fe40003fc5270 */
[----:B------:R-:W-:Y:S02]  /*0d50*/  LEA.HI.X R15, R27, R45, RZ, 0x2, P1 ;  /* 0x0000002d1b0f7211 */ /* 0x000fe400008f14ff */
[----:B------:R-:W-:-:S05]  /*0d60*/  LEA R12, P1, R19, R38, 0x2 ;  /* 0x00000026130c7211 */ /* 0x000fca00078210ff */
[----:B------:R0:W2:Y:S01]  /*0d70*/  @!P0 LDG.E.EF.128 R4, [R14.64+0x10] ;  /* 0x000010240e048981 */ /* 0x0000a2000c0e1d00 */
[----:B------:R-:W-:Y:S01]  /*0d80*/  CS2R R8, SRZ ;  /* 0x0000000000087805 */ /* 0x000fe2000001ff00 */
[----:B------:R-:W-:Y:S01]  /*0d90*/  CS2R R10, SRZ ;  /* 0x00000000000a7805 */ /* 0x000fe2000001ff00 */
[----:B------:R-:W-:-:S05]  /*0da0*/  LEA.HI.X R13, R19, R37, RZ, 0x2, P1 ;  /* 0x00000025130d7211 */ /* 0x000fca00008f14ff */
[----:B------:R-:W3:Y:S01]  /*0db0*/  @!P0 LDG.E.EF.128 R8, [R12.64] ;  /* 0x000000240c088981 */ /* 0x000ee2000c0e1d00 */
[----:B------:R-:W-:Y:S01]  /*0dc0*/  FADD R3, R26, 1 ;  /* 0x3f8000001a037421 */ /* 0x000fe20000000000 */
[----:B0-----:R-:W-:Y:S01]  /*0dd0*/  FADD R15, R28, 1 ;  /* 0x3f8000001c0f7421 */ /* 0x001fe20000000000 */
[----:B------:R-:W-:Y:S01]  /*0de0*/  FADD R21, R30, 1 ;  /* 0x3f8000001e157421 */ /* 0x000fe20000000000 */
[----:B------:R-:W-:Y:S01]  /*0df0*/  FADD R17, R17, 1 ;  /* 0x3f80000011117421 */ /* 0x000fe20000000000 */
[----:B------:R-:W-:Y:S01]  /*0e00*/  FADD R14, R29, 1 ;  /* 0x3f8000001d0e7421 */ /* 0x000fe20000000000 */
        /* <DEDUP_REMOVED lines=8> */
[C---:B-1----:R-:W-:Y:S01]  /*0e90*/  FMUL R4, R23.reuse, R4 ;  /* 0x0000000417047220 */ /* 0x042fe20000400000 */
[----:B------:R-:W-:Y:S01]  /*0ea0*/  FMUL R6, R6, 48 ;  /* 0x4240000006067820 */ /* 0x000fe20000400000 */
[C---:B------:R-:W-:Y:S01]  /*0eb0*/  FMUL R0, R23.reuse, R0 ;  /* 0x0000000017007220 */ /* 0x040fe20000400000 */
[C---:B------:R-:W-:Y:S01]  /*0ec0*/  FMUL R12, R23.reuse, R12 ;  /* 0x0000000c170c7220 */ /* 0x040fe20000400000 */
[----:B------:R-:W-:Y:S01]  /*0ed0*/  SEL R10, R10, RZ, !P0 ;  /* 0x000000ff0a0a7207 */ /* 0x000fe20004000000 */
[----:B------:R-:W-:Y:S01]  /*0ee0*/  FMUL R7, R23, R6 ;  /* 0x0000000617077220 */ /* 0x000fe20000400000 */
[----:B------:R-:W-:Y:S01]  /*0ef0*/  FMUL R6, R4, R3 ;  /* 0x0000000304067220 */ /* 0x000fe20000400000 */
[----:B------:R-:W-:Y:S01]  /*0f00*/  FMUL R3, R0, R15 ;  /* 0x0000000f00037220 */ /* 0x000fe20000400000 */
[----:B------:R-:W-:Y:S01]  /*0f10*/  FMUL R0, R12, R21 ;  /* 0x000000150c007220 */ /* 0x000fe20000400000 */
[----:B------:R-:W-:Y:S01]  /*0f20*/  SEL R4, R9, RZ, !P0 ;  /* 0x000000ff09047207 */ /* 0x000fe20004000000 */
[----:B------:R-:W-:Y:S01]  /*0f30*/  FADD R5, R18, 1 ;  /* 0x3f80000012057421 */ /* 0x000fe20000000000 */
[----:B------:R-:W-:Y:S01]  /*0f40*/  SEL R12, R11, RZ, !P0 ;  /* 0x000000ff0b0c7207 */ /* 0x000fe20004000000 */
[----:B------:R-:W-:Y:S01]  /*0f50*/  FADD R11, R2, 1 ;  /* 0x3f800000020b7421 */ /* 0x000fe20000000000 */
[----:B------:R-:W-:Y:S01]  /*0f60*/  FMUL R2, R8, 48 ;  /* 0x4240000008027820 */ /* 0x000fe20000400000 */
[----:B------:R-:W-:Y:S01]  /*0f70*/  FMUL R4, R4, 48 ;  /* 0x4240000004047820 */ /* 0x000fe20000400000 */
[----:B------:R-:W-:Y:S01]  /*0f80*/  FMUL R8, R10, 48 ;  /* 0x424000000a087820 */ /* 0x000fe20000400000 */
[----:B------:R-:W-:Y:S01]  /*0f90*/  FMUL R10, R12, 48 ;  /* 0x424000000c0a7820 */ /* 0x000fe20000400000 */
[C---:B------:R-:W-:Y:S01]  /*0fa0*/  FMUL R2, R23.reuse, R2 ;  /* 0x0000000217027220 */ /* 0x040fe20000400000 */
[----:B------:R-:W-:Y:S01]  /*0fb0*/  FADD R9, R16, 1 ;  /* 0x3f80000010097421 */ /* 0x000fe20000000000 */
[C---:B------:R-:W-:Y:S01]  /*0fc0*/  FMUL R4, R23.reuse, R4 ;  /* 0x0000000417047220 */ /* 0x040fe20000400000 */
[C---:B------:R-:W-:Y:S01]  /*0fd0*/  FMUL R8, R23.reuse, R8 ;  /* 0x0000000817087220 */ /* 0x040fe20000400000 */
[----:B------:R-:W-:Y:S01]  /*0fe0*/  FMUL R10, R23, R10 ;  /* 0x0000000a170a7220 */ /* 0x000fe20000400000 */
[----:B------:R-:W-:Y:S01]  /*0ff0*/  FMUL R2, R2, R5 ;  /* 0x0000000502027220 */ /* 0x000fe20000400000 */
[----:B------:R-:W-:Y:S01]  /*1000*/  FMUL R17, R4, R17 ;  /* 0x0000001104117220 */ /* 0x000fe20000400000 */
[----:B------:R-:W-:Y:S01]  /*1010*/  FMUL R5, R8, R9 ;  /* 0x0000000908057220 */ /* 0x000fe20000400000 */
[----:B------:R-:W-:Y:S01]  /*1020*/  FMUL R7, R7, R14 ;  /* 0x0000000e07077220 */ /* 0x000fe20000400000 */
[----:B------:R-:W-:Y:S01]  /*1030*/  FMUL R10, R10, R11 ;  /* 0x0000000b0a0a7220 */ /* 0x000fe20000400000 */
[----:B------:R-:W-:Y:S01]  /*1040*/  F2FP.BF16.F32.PACK_AB R6, R3, R6 ;  /* 0x000000060306723e */ /* 0x000fe200000010ff */
[----:B------:R-:W-:Y:S01]  /*1050*/  IMAD R3, R22, 0x900, R19 ;  /* 0x0000090016037824 */ /* 0x000fe200078e0213 */
[----:B------:R-:W-:-:S02]  /*1060*/  MOV R8, 0x2 ;  /* 0x0000000200087802 */ /* 0x000fc40000000f00 */
[----:B------:R-:W-:Y:S02]  /*1070*/  F2FP.BF16.F32.PACK_AB R4, R17, R2 ;  /* 0x000000021104723e */ /* 0x000fe400000010ff */
[----:B------:R-:W-:Y:S01]  /*1080*/  F2FP.BF16.F32.PACK_AB R7, R0, R7 ;  /* 0x000000070007723e */ /* 0x000fe200000010ff */
[----:B------:R-:W-:Y:S01]  /*1090*/  IMAD.WIDE R2, R3, R8, c[0x0][0x178] ;  /* 0x00005e0003027625 */ /* 0x000fe200078e0208 */
[----:B------:R-:W-:-:S05]  /*10a0*/  F2FP.BF16.F32.PACK_AB R5, R10, R5 ;  /* 0x000000050a05723e */ /* 0x000fca00000010ff */
[----:B------:R0:W-:Y:S01]  /*10b0*/  @!P0 STG.E.128 [R2.64], R4 ;  /* 0x0000000402008986 */ /* 0x0001e2000c101d24 */
[----:B------:R-:W-:Y:S05]  /*10c0*/  @!P6 EXIT ;  /* 0x000000000000e94d */ /* 0x000fea0003800000 */
[----:B------:R-:W-:Y:S02]  /*10d0*/  PLOP3.LUT P0, PT, PT, PT, PT, 0x8, 0x0 ;  /* 0x000000000000781c */ /* 0x000fe40003f0e170 */
[----:B------:R-:W-:Y:S02]  /*10e0*/  MOV R27, 0x800 ;  /* 0x00000800001b7802 */ /* 0x000fe40000000f00 */
[----:B------:R-:W-:Y:S01]  /*10f0*/  P2R R31, PR, RZ, 0x1 ;  /* 0x00000001ff1f7803 */ /* 0x000fe20000000000 */
[----:B------:R-:W-:Y:S05]  /*1100*/  BRA `(.L_x_4) ;  /* 0xfffff95000007947 */ /* 0x000fea000383ffff */
.L_x_3:
[----:B------:R-:W-:Y:S01]  /*1110*/  MOV R6, R11 ;  /* 0x0000000b00067202 */ /* 0x000fe20000000f00 */
[----:B------:R-:W-:Y:S01]  /*1120*/  IMAD.MOV.U32 R3, RZ, RZ, 0x10 ;  /* 0x00000010ff037424 */ /* 0x000fe200078e00ff */
[----:B------:R-:W-:Y:S02]  /*1130*/  MOV R7, 0x1f ;  /* 0x0000001f00077802 */ /* 0x000fe40000000f00 */
[----:B------:R-:W-:-:S02]  /*1140*/  MOV R8, 0xffffffff ;  /* 0xffffffff00087802 */ /* 0x000fc40000000f00 */
[----:B------:R-:W-:-:S02]  /*1150*/  MOV R4, 0x1170 ;  /* 0x0000117000047802 */ /* 0x000fc40000000f00 */
[----:B------:R-:W-:Y:S05]  /*1160*/  CALL.REL.NOINC `($__internal_0_$__cuda_sm70_shflsync_bfly) ;  /* 0x0000012000007944 */ /* 0x000fea0003c00000 */
[----:B01----:R-:W-:Y:S01]  /*1170*/  FADD R6, R11, R0 ;  /* 0x000000000b067221 */ /* 0x003fe20000000000 */
[----:B------:R-:W-:Y:S01]  /*1180*/  IMAD.MOV.U32 R3, RZ, RZ, 0x8 ;  /* 0x00000008ff037424 */ /* 0x000fe200078e00ff */
[----:B------:R-:W-:-:S02]  /*1190*/  MOV R4, 0x11b0 ;  /* 0x000011b000047802 */ /* 0x000fc40000000f00 */
[----:B------:R-:W-:Y:S05]  /*11a0*/  CALL.REL.NOINC `($__internal_0_$__cuda_sm70_shflsync_bfly) ;  /* 0x000000e000007944 */ /* 0x000fea0003c00000 */
[----:B01----:R-:W-:Y:S01]  /*11b0*/  FADD R6, R6, R0 ;  /* 0x0000000006067221 */ /* 0x003fe20000000000 */
[----:B------:R-:W-:Y:S02]  /*11c0*/  MOV R3, 0x4 ;  /* 0x0000000400037802 */ /* 0x000fe40000000f00 */
[----:B------:R-:W-:-:S02]  /*11d0*/  MOV R4, 0x11f0 ;  /* 0x000011f000047802 */ /* 0x000fc40000000f00 */
[----:B------:R-:W-:Y:S05]  /*11e0*/  CALL.REL.NOINC `($__internal_0_$__cuda_sm70_shflsync_bfly) ;  /* 0x000000a000007944 */ /* 0x000fea0003c00000 */
[----:B01----:R-:W-:Y:S01]  /*11f0*/  FADD R6, R6, R0 ;  /* 0x0000000006067221 */ /* 0x003fe20000000000 */
[----:B------:R-:W-:Y:S02]  /*1200*/  MOV R3, 0x2 ;  /* 0x0000000200037802 */ /* 0x000fe40000000f00 */
[----:B------:R-:W-:-:S02]  /*1210*/  MOV R4, 0x1230 ;  /* 0x0000123000047802 */ /* 0x000fc40000000f00 */
[----:B------:R-:W-:Y:S05]  /*1220*/  CALL.REL.NOINC `($__internal_0_$__cuda_sm70_shflsync_bfly) ;  /* 0x0000006000007944 */ /* 0x000fea0003c00000 */
[----:B01----:R-:W-:Y:S01]  /*1230*/  FADD R6, R6, R0 ;  /* 0x0000000006067221 */ /* 0x003fe20000000000 */
[----:B------:R-:W-:Y:S01]  /*1240*/  IMAD.MOV.U32 R3, RZ, RZ, 0x1 ;  /* 0x00000001ff037424 */ /* 0x000fe200078e00ff */
[----:B------:R-:W-:-:S02]  /*1250*/  MOV R4, 0x1270 ;  /* 0x0000127000047802 */ /* 0x000fc40000000f00 */
[----:B------:R-:W-:Y:S05]  /*1260*/  CALL.REL.NOINC `($__internal_0_$__cuda_sm70_shflsync_bfly) ;  /* 0x0000002000007944 */ /* 0x000fea0003c00000 */
[----:B-1----:R-:W-:Y:S01]  /*1270*/  MOV R5, R0 ;  /* 0x0000000000057202 */ /* 0x002fe20000000f00 */
[----:B------:R-:W-:Y:S05]  /*1280*/  BRA `(.L_x_5) ;  /* 0xfffff65000007947 */ /* 0x000fea000383ffff */
        .weak           $__internal_0_$__cuda_sm70_shflsync_bfly
        .type           $__internal_0_$__cuda_sm70_shflsync_bfly,@function
        .size           $__internal_0_$__cuda_sm70_shflsync_bfly,(.L_x_7 - $__internal_0_$__cuda_sm70_shflsync_bfly)
$__internal_0_$__cuda_sm70_shflsync_bfly:
[----:B------:R-:W-:Y:S01]  /*1290*/  MOV R5, 0x0 ;  /* 0x0000000000057802 */ /* 0x000fe20000000f00 */
[----:B------:R-:W-:Y:S04]  /*12a0*/  WARPSYNC R8 ;  /* 0x0000000800007348 */ /* 0x000fe80003800000 */
[----:B------:R0:W1:Y:S01]  /*12b0*/  SHFL.BFLY PT, R0, R6, R3, R7 ;  /* 0x0c00000306007389 */ /* 0x00006200000e0007 */
[----:B------:R-:W-:Y:S05]  /*12c0*/  RET.REL.NODEC R4 `(triton__0d1d2d3d4de5de) ;  /* 0xffffed3004007950 */ /* 0x000fea0003c3ffff */
.L_x_6:
[----:B------:R-:W-:-:S00]  /*12d0*/  BRA `(.L_x_6) ;  /* 0xfffffff000007947 */ /* 0x000fc0000383ffff */
[----:B------:R-:W-:-:S00]  /*12e0*/  NOP ;  /* 0x0000000000007918 */ /* 0x000fc00000000000 */
        /* <DEDUP_REMOVED lines=9> */
.L_x_7:


//--------------------- .nv.global.init           --------------------------
	.section	.nv.global.init,"aw",@progbits
.nv.global.init:
	.type		_$_str,@object
	.size		_$_str,(assertFunc_1 - _$_str)
_$_str:
        /*0000*/ 	.byte	0x5f, 0x5f, 0x43, 0x55, 0x44, 0x41, 0x5f, 0x46, 0x54, 0x5a, 0x00
	.type		assertFunc_1,@object
	.size		assertFunc_1,(assertFunc_0 - assertFunc_1)
assertFunc_1:
        /*000b*/ 	.byte	0x5f, 0x63, 0x61, 0x6c, 0x6c, 0x5f, 0x77, 0x69, 0x74, 0x68, 0x5f, 0x66, 0x72, 0x61, 0x6d, 0x65
        /*001b*/ 	.byte	0x73, 0x5f, 0x72, 0x65, 0x6d, 0x6f, 0x76, 0x65, 0x64
	.type		assertFunc_0,@object
	.size		assertFunc_0,(assertFile_0 - assertFunc_0)
assertFunc_0:
        /*0024*/ 	.byte	0x5f, 0x63, 0x61, 0x6c, 0x6c, 0x5f, 0x77, 0x69, 0x74, 0x68, 0x5f, 0x66, 0x72, 0x61, 0x6d, 0x65
        /*0034*/ 	.byte	0x73, 0x5f, 0x72, 0x65, 0x6d, 0x6f, 0x76, 0x65, 0x64
	.type		assertFile_0,@object
	.size		assertFile_0,(assertFile_1 - assertFile_0)
assertFile_0:
        /*003d*/ 	.byte	0x3c, 0x66, 0x72, 0x6f, 0x7a, 0x65, 0x6e, 0x20, 0x69, 0x6d, 0x70, 0x6f, 0x72, 0x74, 0x6c, 0x69
        /*004d*/ 	.byte	0x62, 0x2e, 0x5f, 0x62, 0x6f, 0x6f, 0x74, 0x73, 0x74, 0x72, 0x61, 0x70, 0x5f, 0x65, 0x78, 0x74
        /*005d*/ 	.byte	0x65, 0x72, 0x6e, 0x61, 0x6c, 0x3e
	.type		assertFile_1,@object
	.size		assertFile_1,(assertMessage_0 - assertFile_1)
assertFile_1:
        /*0063*/ 	.byte	0x3c, 0x66, 0x72, 0x6f, 0x7a, 0x65, 0x6e, 0x20, 0x69, 0x6d, 0x70, 0x6f, 0x72, 0x74, 0x6c, 0x69
        /*0073*/ 	.byte	0x62, 0x2e, 0x5f, 0x62, 0x6f, 0x6f, 0x74, 0x73, 0x74, 0x72, 0x61, 0x70, 0x5f, 0x65, 0x78, 0x74
        /*0083*/ 	.byte	0x65, 0x72, 0x6e, 0x61, 0x6c, 0x3e
	.type		assertMessage_0,@object
	.size		assertMessage_0,(assertMessage_1 - assertMessage_0)
assertMessage_0:
        /*0089*/ 	.byte	0x69, 0x6e, 0x64, 0x65, 0x78, 0x20, 0x6f, 0x75, 0x74, 0x20, 0x6f, 0x66, 0x20, 0x62, 0x6f, 0x75
        /*0099*/ 	.byte	0x6e, 0x64, 0x73, 0x3a, 0x20, 0x30, 0x20, 0x3c, 0x3d, 0x20, 0x74, 0x6d, 0x70, 0x33, 0x20, 0x3c
        /*00a9*/ 	.byte	0x20, 0x32, 0x38, 0x38, 0x32, 0x35, 0x36
	.type		assertMessage_1,@object
	.size		assertMessage_1,(.L_2 - assertMessage_1)
assertMessage_1:
        /*00b0*/ 	.byte	0x69, 0x6e, 0x64, 0x65, 0x78, 0x20, 0x6f, 0x75, 0x74, 0x20, 0x6f, 0x66, 0x20, 0x62, 0x6f, 0x75
        /*00c0*/ 	.byte	0x6e, 0x64, 0x73, 0x3a, 0x20, 0x30, 0x20, 0x3c, 0x3d, 0x20, 0x74, 0x6d, 0x70, 0x31, 0x33, 0x20
        /*00d0*/ 	.byte	0x3c, 0x20, 0x32, 0x38, 0x38, 0x32, 0x35, 0x36
.L_2:


//--------------------- .nv.shared.triton__0d1d2d3d4de5de --------------------------
	.section	.nv.shared.triton__0d1d2d3d4de5de,"aw",@nobits
	.align	16


//--------------------- SYMBOLS --------------------------

	.type		__assertfail,@function
